//
// Generated by NVIDIA NVVM Compiler
//
// Compiler Build ID: CL-36424714
// Cuda compilation tools, release 13.0, V13.0.88
// Based on NVVM 20.0.0
//

.version 9.0
.target sm_100
.address_size 64

	// .globl	_Z8mykernelPfPP8MyStructi

.visible .entry _Z8mykernelPfPP8MyStructi(
	.param .u64 .ptr .align 1 _Z8mykernelPfPP8MyStructi_param_0,
	.param .u64 .ptr .align 1 _Z8mykernelPfPP8MyStructi_param_1,
	.param .u32 _Z8mykernelPfPP8MyStructi_param_2
)
{
	.reg .pred 	%p<10>;
	.reg .b32 	%r<52>;
	.reg .b32 	%f<141>;
	.reg .b64 	%rd<76>;

	ld.param.u64 	%rd8, [_Z8mykernelPfPP8MyStructi_param_0];
	ld.param.u64 	%rd9, [_Z8mykernelPfPP8MyStructi_param_1];
	ld.param.u32 	%r16, [_Z8mykernelPfPP8MyStructi_param_2];
	cvta.to.global.u64 	%rd1, %rd9;
	setp.lt.s32 	%p1, %r16, 1;
	mov.f32 	%f140, 0f00000000;
	@%p1 bra 	$L__BB0_13;
	and.b32  	%r1, %r16, 15;
	setp.lt.u32 	%p2, %r16, 16;
	mov.f32 	%f140, 0f00000000;
	mov.b32 	%r49, 0;
	@%p2 bra 	$L__BB0_4;
	and.b32  	%r49, %r16, 2147483632;
	neg.s32 	%r47, %r49;
	add.s64 	%rd74, %rd1, 64;
	mov.f32 	%f140, 0f00000000;
$L__BB0_3:
	.pragma "nounroll";
	ld.global.u64 	%rd10, [%rd74+-64];
	cvta.to.global.u64 	%rd11, %rd10;
	ld.global.f32 	%f18, [%rd11];
	ld.global.u32 	%r18, [%rd11+4];
	cvt.rn.f32.s32 	%f19, %r18;
	fma.rn.f32 	%f20, %f19, 0f40600000, %f18;
	add.f32 	%f21, %f140, %f20;
	ld.global.u64 	%rd12, [%rd74+-56];
	cvta.to.global.u64 	%rd13, %rd12;
	ld.global.f32 	%f22, [%rd13];
	ld.global.u32 	%r19, [%rd13+4];
	cvt.rn.f32.s32 	%f23, %r19;
	fma.rn.f32 	%f24, %f23, 0f40600000, %f22;
	add.f32 	%f25, %f21, %f24;
	ld.global.u64 	%rd14, [%rd74+-48];
	cvta.to.global.u64 	%rd15, %rd14;
	ld.global.f32 	%f26, [%rd15];
	ld.global.u32 	%r20, [%rd15+4];
	cvt.rn.f32.s32 	%f27, %r20;
	fma.rn.f32 	%f28, %f27, 0f40600000, %f26;
	add.f32 	%f29, %f25, %f28;
	ld.global.u64 	%rd16, [%rd74+-40];
	cvta.to.global.u64 	%rd17, %rd16;
	ld.global.f32 	%f30, [%rd17];
	ld.global.u32 	%r21, [%rd17+4];
	cvt.rn.f32.s32 	%f31, %r21;
	fma.rn.f32 	%f32, %f31, 0f40600000, %f30;
	add.f32 	%f33, %f29, %f32;
	ld.global.u64 	%rd18, [%rd74+-32];
	cvta.to.global.u64 	%rd19, %rd18;
	ld.global.f32 	%f34, [%rd19];
	ld.global.u32 	%r22, [%rd19+4];
	cvt.rn.f32.s32 	%f35, %r22;
	fma.rn.f32 	%f36, %f35, 0f40600000, %f34;
	add.f32 	%f37, %f33, %f36;
	ld.global.u64 	%rd20, [%rd74+-24];
	cvta.to.global.u64 	%rd21, %rd20;
	ld.global.f32 	%f38, [%rd21];
	ld.global.u32 	%r23, [%rd21+4];
	cvt.rn.f32.s32 	%f39, %r23;
	fma.rn.f32 	%f40, %f39, 0f40600000, %f38;
	add.f32 	%f41, %f37, %f40;
	ld.global.u64 	%rd22, [%rd74+-16];
	cvta.to.global.u64 	%rd23, %rd22;
	ld.global.f32 	%f42, [%rd23];
	ld.global.u32 	%r24, [%rd23+4];
	cvt.rn.f32.s32 	%f43, %r24;
	fma.rn.f32 	%f44, %f43, 0f40600000, %f42;
	add.f32 	%f45, %f41, %f44;
	ld.global.u64 	%rd24, [%rd74+-8];
	cvta.to.global.u64 	%rd25, %rd24;
	ld.global.f32 	%f46, [%rd25];
	ld.global.u32 	%r25, [%rd25+4];
	cvt.rn.f32.s32 	%f47, %r25;
	fma.rn.f32 	%f48, %f47, 0f40600000, %f46;
	add.f32 	%f49, %f45, %f48;
	ld.global.u64 	%rd26, [%rd74];
	cvta.to.global.u64 	%rd27, %rd26;
	ld.global.f32 	%f50, [%rd27];
	ld.global.u32 	%r26, [%rd27+4];
	cvt.rn.f32.s32 	%f51, %r26;
	fma.rn.f32 	%f52, %f51, 0f40600000, %f50;
	add.f32 	%f53, %f49, %f52;
	ld.global.u64 	%rd28, [%rd74+8];
	cvta.to.global.u64 	%rd29, %rd28;
	ld.global.f32 	%f54, [%rd29];
	ld.global.u32 	%r27, [%rd29+4];
	cvt.rn.f32.s32 	%f55, %r27;
	fma.rn.f32 	%f56, %f55, 0f40600000, %f54;
	add.f32 	%f57, %f53, %f56;
	ld.global.u64 	%rd30, [%rd74+16];
	cvta.to.global.u64 	%rd31, %rd30;
	ld.global.f32 	%f58, [%rd31];
	ld.global.u32 	%r28, [%rd31+4];
	cvt.rn.f32.s32 	%f59, %r28;
	fma.rn.f32 	%f60, %f59, 0f40600000, %f58;
	add.f32 	%f61, %f57, %f60;
	ld.global.u64 	%rd32, [%rd74+24];
	cvta.to.global.u64 	%rd33, %rd32;
	ld.global.f32 	%f62, [%rd33];
	ld.global.u32 	%r29, [%rd33+4];
	cvt.rn.f32.s32 	%f63, %r29;
	fma.rn.f32 	%f64, %f63, 0f40600000, %f62;
	add.f32 	%f65, %f61, %f64;
	ld.global.u64 	%rd34, [%rd74+32];
	cvta.to.global.u64 	%rd35, %rd34;
	ld.global.f32 	%f66, [%rd35];
	ld.global.u32 	%r30, [%rd35+4];
	cvt.rn.f32.s32 	%f67, %r30;
	fma.rn.f32 	%f68, %f67, 0f40600000, %f66;
	add.f32 	%f69, %f65, %f68;
	ld.global.u64 	%rd36, [%rd74+40];
	cvta.to.global.u64 	%rd37, %rd36;
	ld.global.f32 	%f70, [%rd37];
	ld.global.u32 	%r31, [%rd37+4];
	cvt.rn.f32.s32 	%f71, %r31;
	fma.rn.f32 	%f72, %f71, 0f40600000, %f70;
	add.f32 	%f73, %f69, %f72;
	ld.global.u64 	%rd38, [%rd74+48];
	cvta.to.global.u64 	%rd39, %rd38;
	ld.global.f32 	%f74, [%rd39];
	ld.global.u32 	%r32, [%rd39+4];
	cvt.rn.f32.s32 	%f75, %r32;
	fma.rn.f32 	%f76, %f75, 0f40600000, %f74;
	add.f32 	%f77, %f73, %f76;
	ld.global.u64 	%rd40, [%rd74+56];
	cvta.to.global.u64 	%rd41, %rd40;
	ld.global.f32 	%f78, [%rd41];
	ld.global.u32 	%r33, [%rd41+4];
	cvt.rn.f32.s32 	%f79, %r33;
	fma.rn.f32 	%f80, %f79, 0f40600000, %f78;
	add.f32 	%f140, %f77, %f80;
	add.s32 	%r47, %r47, 16;
	add.s64 	%rd74, %rd74, 128;
	setp.ne.s32 	%p3, %r47, 0;
	@%p3 bra 	$L__BB0_3;
$L__BB0_4:
	setp.eq.s32 	%p4, %r1, 0;
	@%p4 bra 	$L__BB0_13;
	and.b32  	%r7, %r16, 7;
	setp.lt.u32 	%p5, %r1, 8;
	@%p5 bra 	$L__BB0_7;
	mul.wide.u32 	%rd42, %r49, 8;
	add.s64 	%rd43, %rd1, %rd42;
	ld.global.u64 	%rd44, [%rd43];
	cvta.to.global.u64 	%rd45, %rd44;
	ld.global.f32 	%f82, [%rd45];
	ld.global.u32 	%r34, [%rd45+4];
	cvt.rn.f32.s32 	%f83, %r34;
	fma.rn.f32 	%f84, %f83, 0f40600000, %f82;
	add.f32 	%f85, %f140, %f84;
	ld.global.u64 	%rd46, [%rd43+8];
	cvta.to.global.u64 	%rd47, %rd46;
	ld.global.f32 	%f86, [%rd47];
	ld.global.u32 	%r35, [%rd47+4];
	cvt.rn.f32.s32 	%f87, %r35;
	fma.rn.f32 	%f88, %f87, 0f40600000, %f86;
	add.f32 	%f89, %f85, %f88;
	ld.global.u64 	%rd48, [%rd43+16];
	cvta.to.global.u64 	%rd49, %rd48;
	ld.global.f32 	%f90, [%rd49];
	ld.global.u32 	%r36, [%rd49+4];
	cvt.rn.f32.s32 	%f91, %r36;
	fma.rn.f32 	%f92, %f91, 0f40600000, %f90;
	add.f32 	%f93, %f89, %f92;
	ld.global.u64 	%rd50, [%rd43+24];
	cvta.to.global.u64 	%rd51, %rd50;
	ld.global.f32 	%f94, [%rd51];
	ld.global.u32 	%r37, [%rd51+4];
	cvt.rn.f32.s32 	%f95, %r37;
	fma.rn.f32 	%f96, %f95, 0f40600000, %f94;
	add.f32 	%f97, %f93, %f96;
	ld.global.u64 	%rd52, [%rd43+32];
	cvta.to.global.u64 	%rd53, %rd52;
	ld.global.f32 	%f98, [%rd53];
	ld.global.u32 	%r38, [%rd53+4];
	cvt.rn.f32.s32 	%f99, %r38;
	fma.rn.f32 	%f100, %f99, 0f40600000, %f98;
	add.f32 	%f101, %f97, %f100;
	ld.global.u64 	%rd54, [%rd43+40];
	cvta.to.global.u64 	%rd55, %rd54;
	ld.global.f32 	%f102, [%rd55];
	ld.global.u32 	%r39, [%rd55+4];
	cvt.rn.f32.s32 	%f103, %r39;
	fma.rn.f32 	%f104, %f103, 0f40600000, %f102;
	add.f32 	%f105, %f101, %f104;
	ld.global.u64 	%rd56, [%rd43+48];
	cvta.to.global.u64 	%rd57, %rd56;
	ld.global.f32 	%f106, [%rd57];
	ld.global.u32 	%r40, [%rd57+4];
	cvt.rn.f32.s32 	%f107, %r40;
	fma.rn.f32 	%f108, %f107, 0f40600000, %f106;
	add.f32 	%f109, %f105, %f108;
	ld.global.u64 	%rd58, [%rd43+56];
	cvta.to.global.u64 	%rd59, %rd58;
	ld.global.f32 	%f110, [%rd59];
	ld.global.u32 	%r41, [%rd59+4];
	cvt.rn.f32.s32 	%f111, %r41;
	fma.rn.f32 	%f112, %f111, 0f40600000, %f110;
	add.f32 	%f140, %f109, %f112;
	add.s32 	%r49, %r49, 8;
$L__BB0_7:
	setp.eq.s32 	%p6, %r7, 0;
	@%p6 bra 	$L__BB0_13;
	and.b32  	%r10, %r16, 3;
	setp.lt.u32 	%p7, %r7, 4;
	@%p7 bra 	$L__BB0_10;
	mul.wide.u32 	%rd60, %r49, 8;
	add.s64 	%rd61, %rd1, %rd60;
	ld.global.u64 	%rd62, [%rd61];
	cvta.to.global.u64 	%rd63, %rd62;
	ld.global.f32 	%f114, [%rd63];
	ld.global.u32 	%r42, [%rd63+4];
	cvt.rn.f32.s32 	%f115, %r42;
	fma.rn.f32 	%f116, %f115, 0f40600000, %f114;
	add.f32 	%f117, %f140, %f116;
	ld.global.u64 	%rd64, [%rd61+8];
	cvta.to.global.u64 	%rd65, %rd64;
	ld.global.f32 	%f118, [%rd65];
	ld.global.u32 	%r43, [%rd65+4];
	cvt.rn.f32.s32 	%f119, %r43;
	fma.rn.f32 	%f120, %f119, 0f40600000, %f118;
	add.f32 	%f121, %f117, %f120;
	ld.global.u64 	%rd66, [%rd61+16];
	cvta.to.global.u64 	%rd67, %rd66;
	ld.global.f32 	%f122, [%rd67];
	ld.global.u32 	%r44, [%rd67+4];
	cvt.rn.f32.s32 	%f123, %r44;
	fma.rn.f32 	%f124, %f123, 0f40600000, %f122;
	add.f32 	%f125, %f121, %f124;
	ld.global.u64 	%rd68, [%rd61+24];
	cvta.to.global.u64 	%rd69, %rd68;
	ld.global.f32 	%f126, [%rd69];
	ld.global.u32 	%r45, [%rd69+4];
	cvt.rn.f32.s32 	%f127, %r45;
	fma.rn.f32 	%f128, %f127, 0f40600000, %f126;
	add.f32 	%f140, %f125, %f128;
	add.s32 	%r49, %r49, 4;
$L__BB0_10:
	setp.eq.s32 	%p8, %r10, 0;
	@%p8 bra 	$L__BB0_13;
	mul.wide.u32 	%rd70, %r49, 8;
	add.s64 	%rd75, %rd1, %rd70;
	neg.s32 	%r51, %r10;
$L__BB0_12:
	.pragma "nounroll";
	ld.global.u64 	%rd71, [%rd75];
	cvta.to.global.u64 	%rd72, %rd71;
	ld.global.f32 	%f129, [%rd72];
	ld.global.u32 	%r46, [%rd72+4];
	cvt.rn.f32.s32 	%f130, %r46;
	fma.rn.f32 	%f131, %f130, 0f40600000, %f129;
	add.f32 	%f140, %f140, %f131;
	add.s64 	%rd75, %rd75, 8;
	add.s32 	%r51, %r51, 1;
	setp.ne.s32 	%p9, %r51, 0;
	@%p9 bra 	$L__BB0_12;
$L__BB0_13:
	cvta.to.global.u64 	%rd73, %rd8;
	st.global.f32 	[%rd73], %f140;
	ret;

}


// ===== COMPILED SASS (sm_100) =====

	.target	sm_100

	.elftype	@"ET_EXEC"


//--------------------- .note.nv.tkinfo           --------------------------
	.section	.note.nv.tkinfo,"",@"SHT_NOTE"
	.sectionflags	@"SHF_NOTE_NV_TKINFO"
	.tkinfo
        /*0018*/ 	.word	0x00000002
        /*0030*/ 	.string	""
        /*0030*/ 	.string	"ptxas"
        /*0030*/ 	.string	"Cuda compilation tools, release 13.0, V13.0.88"
        /*0030*/ 	.string	"Build cuda_13.0.r13.0/compiler.36424714_0"
        /*0030*/ 	.string	"-arch sm_100 -m 64 "



//--------------------- .note.nv.cuinfo           --------------------------
	.section	.note.nv.cuinfo,"",@"SHT_NOTE"
	.sectionflags	@"SHF_NOTE_NV_CUINFO"
        /*0018*/ 	.short	0x0002
        /*001a*/ 	.short	0x0064
        /*001c*/ 	.short	0x0082
	.zero		2


//--------------------- .nv.info                  --------------------------
	.section	.nv.info,"",@"SHT_CUDA_INFO"
	.align	4


	//----- nvinfo : EIATTR_REGCOUNT
	.align		4
        /*0000*/ 	.byte	0x04, 0x2f
        /*0002*/ 	.short	(.L_1 - .L_0)
	.align		4
.L_0:
        /*0004*/ 	.word	index@(_Z8mykernelPfPP8MyStructi)
        /*0008*/ 	.word	0x00000020


	//----- nvinfo : EIATTR_FRAME_SIZE
	.align		4
.L_1:
        /*000c*/ 	.byte	0x04, 0x11
        /*000e*/ 	.short	(.L_3 - .L_2)
	.align		4
.L_2:
        /*0010*/ 	.word	index@(_Z8mykernelPfPP8MyStructi)
        /*0014*/ 	.word	0x00000000


	//----- nvinfo : EIATTR_MIN_STACK_SIZE
	.align		4
.L_3:
        /*0018*/ 	.byte	0x04, 0x12
        /*001a*/ 	.short	(.L_5 - .L_4)
	.align		4
.L_4:
        /*001c*/ 	.word	index@(_Z8mykernelPfPP8MyStructi)
        /*0020*/ 	.word	0x00000000
.L_5:


//--------------------- .nv.compat                --------------------------
	.section	.nv.compat,"",@"SHT_CUDA_COMPAT_INFO"
	.align	4
        /*0000*/ 	.byte	0x02, 0x09, 0x00, 0x00, 0x02, 0x02, 0x01, 0x00, 0x02, 0x05, 0x05, 0x00, 0x03, 0x07, 0x01, 0x01
        /*0010*/ 	.byte	0x02, 0x03, 0x00, 0x00, 0x02, 0x06, 0x01, 0x00, 0x04, 0x0b, 0x08, 0x00, 0x09, 0x00, 0x00, 0x00
        /*0020*/ 	.byte	0x00, 0x00, 0x00, 0x00


//--------------------- .nv.info._Z8mykernelPfPP8MyStructi --------------------------
	.section	.nv.info._Z8mykernelPfPP8MyStructi,"",@"SHT_CUDA_INFO"
	.sectionflags	@""
	.align	4


	//----- nvinfo : EIATTR_CUDA_API_VERSION
	.align		4
        /*0000*/ 	.byte	0x04, 0x37
        /*0002*/ 	.short	(.L_7 - .L_6)
.L_6:
        /*0004*/ 	.word	0x00000082


	//----- nvinfo : EIATTR_KPARAM_INFO
	.align		4
.L_7:
        /*0008*/ 	.byte	0x04, 0x17
        /*000a*/ 	.short	(.L_9 - .L_8)
.L_8:
        /*000c*/ 	.word	0x00000000
        /*0010*/ 	.short	0x0002
        /*0012*/ 	.short	0x0010
        /*0014*/ 	.byte	0x00, 0xf0, 0x11, 0x00


	//----- nvinfo : EIATTR_KPARAM_INFO
	.align		4
.L_9:
        /*0018*/ 	.byte	0x04, 0x17
        /*001a*/ 	.short	(.L_11 - .L_10)
.L_10:
        /*001c*/ 	.word	0x00000000
        /*0020*/ 	.short	0x0001
        /*0022*/ 	.short	0x0008
        /*0024*/ 	.byte	0x00, 0xf5, 0x21, 0x00


	//----- nvinfo : EIATTR_KPARAM_INFO
	.align		4
.L_11:
        /*0028*/ 	.byte	0x04, 0x17
        /*002a*/ 	.short	(.L_13 - .L_12)
.L_12:
        /*002c*/ 	.word	0x00000000
        /*0030*/ 	.short	0x0000
        /*0032*/ 	.short	0x0000
        /*0034*/ 	.byte	0x00, 0xf5, 0x21, 0x00


	//----- nvinfo : EIATTR_SPARSE_MMA_MASK
	.align		4
.L_13:
        /*0038*/ 	.byte	0x03, 0x50
        /*003a*/ 	.short	0x0000


	//----- nvinfo : EIATTR_MAXREG_COUNT
	.align		4
        /*003c*/ 	.byte	0x03, 0x1b
        /*003e*/ 	.short	0x00ff


	//----- nvinfo : EIATTR_MERCURY_ISA_VERSION
	.align		4
        /*0040*/ 	.byte	0x03, 0x5f
        /*0042*/ 	.short	0x0101


	//----- nvinfo : EIATTR_VRC_CTA_INIT_COUNT
	.align		4
        /*0044*/ 	.byte	0x02, 0x4a
	.zero		1
	.zero		1


	//----- nvinfo : EIATTR_EXIT_INSTR_OFFSETS
	.align		4
        /*0048*/ 	.byte	0x04, 0x1c
        /*004a*/ 	.short	(.L_15 - .L_14)


	//   ....[0]....
.L_14:
        /*004c*/ 	.word	0x00000e70


	//----- nvinfo : EIATTR_CBANK_PARAM_SIZE
	.align		4
.L_15:
        /*0050*/ 	.byte	0x03, 0x19
        /*0052*/ 	.short	0x0014


	//----- nvinfo : EIATTR_PARAM_CBANK
	.align		4
        /*0054*/ 	.byte	0x04, 0x0a
        /*0056*/ 	.short	(.L_17 - .L_16)
	.align		4
.L_16:
        /*0058*/ 	.word	index@(.nv.constant0._Z8mykernelPfPP8MyStructi)
        /*005c*/ 	.short	0x0380
        /*005e*/ 	.short	0x0014


	//----- nvinfo : EIATTR_SW_WAR
	.align		4
.L_17:
        /*0060*/ 	.byte	0x04, 0x36
        /*0062*/ 	.short	(.L_19 - .L_18)
.L_18:
        /*0064*/ 	.word	0x00000008
.L_19:


//--------------------- .nv.callgraph             --------------------------
	.section	.nv.callgraph,"",@"SHT_CUDA_CALLGRAPH"
	.align	4
	.sectionentsize	8
	.align		4
        /*0000*/ 	.word	0x00000000
	.align		4
        /*0004*/ 	.word	0xffffffff
	.align		4
        /*0008*/ 	.word	0x00000000
	.align		4
        /*000c*/ 	.word	0xfffffffe
	.align		4
        /*0010*/ 	.word	0x00000000
	.align		4
        /*0014*/ 	.word	0xfffffffd
	.align		4
        /*0018*/ 	.word	0x00000000
	.align		4
        /*001c*/ 	.word	0xfffffffc


//--------------------- .text._Z8mykernelPfPP8MyStructi --------------------------
	.section	.text._Z8mykernelPfPP8MyStructi,"ax",@progbits
	.align	128
        .global         _Z8mykernelPfPP8MyStructi
        .type           _Z8mykernelPfPP8MyStructi,@function
        .size           _Z8mykernelPfPP8MyStructi,(.L_x_7 - _Z8mykernelPfPP8MyStructi)
        .other          _Z8mykernelPfPP8MyStructi,@"STO_CUDA_ENTRY STV_DEFAULT"
_Z8mykernelPfPP8MyStructi:
.text._Z8mykernelPfPP8MyStructi:
[----:B------:R-:W-:Y:S01]  /*0000*/  LDC R1, c[0x0][0x37c] ;  /* 0x0000df00ff017b82 */ /* 0x000fe20000000800 */
[----:B------:R-:W0:Y:S01]  /*0010*/  LDCU UR6, c[0x0][0x390] ;  /* 0x00007200ff0677ac */ /* 0x000e220008000800 */
[----:B------:R-:W-:Y:S01]  /*0020*/  HFMA2 R11, -RZ, RZ, 0, 0 ;  /* 0x00000000ff0b7431 */ /* 0x000fe200000001ff */
[----:B------:R-:W1:Y:S01]  /*0030*/  LDCU.64 UR10, c[0x0][0x358] ;  /* 0x00006b00ff0a77ac */ /* 0x000e620008000a00 */
[----:B0-----:R-:W-:-:S09]  /*0040*/  UISETP.GE.AND UP0, UPT, UR6, 0x1, UPT ;  /* 0x000000010600788c */ /* 0x001fd2000bf06270 */
[----:B-1----:R-:W-:Y:S05]  /*0050*/  BRA.U !UP0, `(.L_x_0) ;  /* 0x0000000d087c7547 */ /* 0x002fea000b800000 */
[----:B------:R-:W-:Y:S01]  /*0060*/  UISETP.GE.U32.AND UP1, UPT, UR6, 0x10, UPT ;  /* 0x000000100600788c */ /* 0x000fe2000bf26070 */
[----:B------:R-:W-:Y:S01]  /*0070*/  MOV R11, RZ ;  /* 0x000000ff000b7202 */ /* 0x000fe20000000f00 */
[----:B------:R-:W-:Y:S01]  /*0080*/  ULOP3.LUT UR7, UR6, 0xf, URZ, 0xc0, !UPT ;  /* 0x0000000f06077892 */ /* 0x000fe2000f8ec0ff */
[----:B------:R-:W-:-:S03]  /*0090*/  MOV R0, RZ ;  /* 0x000000ff00007202 */ /* 0x000fc60000000f00 */
[----:B------:R-:W-:-:S03]  /*00a0*/  UISETP.NE.AND UP0, UPT, UR7, URZ, UPT ;  /* 0x000000ff0700728c */ /* 0x000fc6000bf05270 */
[----:B------:R-:W-:Y:S08]  /*00b0*/  BRA.U !UP1, `(.L_x_1) ;  /* 0x0000000509b87547 */ /* 0x000ff0000b800000 */
[----:B------:R-:W0:Y:S01]  /*00c0*/  LDCU.64 UR4, c[0x0][0x388] ;  /* 0x00007100ff0477ac */ /* 0x000e220008000a00 */
[----:B------:R-:W-:Y:S01]  /*00d0*/  MOV R11, RZ ;  /* 0x000000ff000b7202 */ /* 0x000fe20000000f00 */
[----:B------:R-:W-:-:S04]  /*00e0*/  ULOP3.LUT UR8, UR6, 0x7ffffff0, URZ, 0xc0, !UPT ;  /* 0x7ffffff006087892 */ /* 0x000fc8000f8ec0ff */
[----:B------:R-:W-:Y:S02]  /*00f0*/  UIADD3 UR9, UPT, UPT, -UR8, URZ, URZ ;  /* 0x000000ff08097290 */ /* 0x000fe4000fffe1ff */
[----:B------:R-:W-:Y:S01]  /*0100*/  MOV R0, UR8 ;  /* 0x0000000800007c02 */ /* 0x000fe20008000f00 */
[----:B0-----:R-:W-:-:S04]  /*0110*/  UIADD3 UR4, UP1, UPT, UR4, 0x40, URZ ;  /* 0x0000004004047890 */ /* 0x001fc8000ff3e0ff */
[----:B------:R-:W-:Y:S02]  /*0120*/  UIADD3.X UR5, UPT, UPT, URZ, UR5, URZ, UP1, !UPT ;  /* 0x00000005ff057290 */ /* 0x000fe40008ffe4ff */
[----:B------:R-:W-:-:S04]  /*0130*/  MOV R2, UR4 ;  /* 0x0000000400027c02 */ /* 0x000fc80008000f00 */
[----:B------:R-:W-:-:S07]  /*0140*/  MOV R3, UR5 ;  /* 0x0000000500037c02 */ /* 0x000fce0008000f00 */
.L_x_2:
[----:B------:R-:W2:Y:S04]  /*0150*/  LDG.E.64 R12, desc[UR10][R2.64+-0x40] ;  /* 0xffffc00a020c7981 */ /* 0x000ea8000c1e1b00 */
[----:B------:R-:W3:Y:S04]  /*0160*/  LDG.E.64 R16, desc[UR10][R2.64+-0x38] ;  /* 0xffffc80a02107981 */ /* 0x000ee8000c1e1b00 */
[----:B------:R-:W4:Y:S04]  /*0170*/  LDG.E.64 R24, desc[UR10][R2.64+-0x30] ;  /* 0xffffd00a02187981 */ /* 0x000f28000c1e1b00 */
[----:B------:R-:W5:Y:S04]  /*0180*/  LDG.E.64 R4, desc[UR10][R2.64+-0x28] ;  /* 0xffffd80a02047981 */ /* 0x000f68000c1e1b00 */
[----:B------:R-:W5:Y:S04]  /*0190*/  LDG.E.64 R28, desc[UR10][R2.64+-0x20] ;  /* 0xffffe00a021c7981 */ /* 0x000f68000c1e1b00 */
[----:B------:R-:W5:Y:S04]  /*01a0*/  LDG.E.64 R14, desc[UR10][R2.64+-0x18] ;  /* 0xffffe80a020e7981 */ /* 0x000f68000c1e1b00 */
[----:B--2---:R-:W2:Y:S04]  /*01b0*/  LDG.E R20, desc[UR10][R12.64+0x4] ;  /* 0x0000040a0c147981 */ /* 0x004ea8000c1e1900 */
[----:B------:R-:W2:Y:S04]  /*01c0*/  LDG.E R22, desc[UR10][R12.64] ;  /* 0x0000000a0c167981 */ /* 0x000ea8000c1e1900 */
[----:B---3--:R-:W3:Y:S04]  /*01d0*/  LDG.E R23, desc[UR10][R16.64+0x4] ;  /* 0x0000040a10177981 */ /* 0x008ee8000c1e1900 */
[----:B----4-:R-:W4:Y:S04]  /*01e0*/  LDG.E R19, desc[UR10][R24.64+0x4] ;  /* 0x0000040a18137981 */ /* 0x010f28000c1e1900 */
[----:B------:R-:W4:Y:S04]  /*01f0*/  LDG.E R18, desc[UR10][R16.64] ;  /* 0x0000000a10127981 */ /* 0x000f28000c1e1900 */
[----:B-----5:R-:W5:Y:S04]  /*0200*/  LDG.E R10, desc[UR10][R4.64+0x4] ;  /* 0x0000040a040a7981 */ /* 0x020f68000c1e1900 */
[----:B------:R3:W5:Y:S04]  /*0210*/  LDG.E R9, desc[UR10][R24.64] ;  /* 0x0000000a18097981 */ /* 0x000768000c1e1900 */
[----:B------:R-:W5:Y:S04]  /*0220*/  LDG.E R7, desc[UR10][R4.64] ;  /* 0x0000000a04077981 */ /* 0x000f68000c1e1900 */
[----:B------:R-:W5:Y:S04]  /*0230*/  LDG.E R8, desc[UR10][R28.64+0x4] ;  /* 0x0000040a1c087981 */ /* 0x000f68000c1e1900 */
[----:B------:R-:W5:Y:S04]  /*0240*/  LDG.E R6, desc[UR10][R28.64] ;  /* 0x0000000a1c067981 */ /* 0x000f68000c1e1900 */
[----:B------:R-:W5:Y:S04]  /*0250*/  LDG.E R25, desc[UR10][R14.64+0x4] ;  /* 0x0000040a0e197981 */ /* 0x000f68000c1e1900 */
[----:B------:R-:W5:Y:S04]  /*0260*/  LDG.E.64 R4, desc[UR10][R2.64+-0x10] ;  /* 0xfffff00a02047981 */ /* 0x000f68000c1e1b00 */
[----:B------:R4:W5:Y:S04]  /*0270*/  LDG.E R27, desc[UR10][R14.64] ;  /* 0x0000000a0e1b7981 */ /* 0x000968000c1e1900 */
[----:B------:R-:W5:Y:S04]  /*0280*/  LDG.E.64 R16, desc[UR10][R2.64+-0x8] ;  /* 0xfffff80a02107981 */ /* 0x000f68000c1e1b00 */
[----:B------:R-:W5:Y:S01]  /*0290*/  LDG.E.64 R12, desc[UR10][R2.64] ;  /* 0x0000000a020c7981 */ /* 0x000f62000c1e1b00 */
[----:B--2---:R-:W-:-:S03]  /*02a0*/  I2FP.F32.S32 R26, R20 ;  /* 0x00000014001a7245 */ /* 0x004fc60000201400 */
[----:B------:R-:W2:Y:S02]  /*02b0*/  LDG.E.64 R20, desc[UR10][R2.64+0x8] ;  /* 0x0000080a02147981 */ /* 0x000ea4000c1e1b00 */
[----:B------:R-:W-:Y:S01]  /*02c0*/  FFMA R26, R26, 3.5, R22 ;  /* 0x406000001a1a7823 */ /* 0x000fe20000000016 */
[----:B---3--:R-:W-:-:S03]  /*02d0*/  I2FP.F32.S32 R24, R23 ;  /* 0x0000001700187245 */ /* 0x008fc60000201400 */
[----:B------:R-:W-:Y:S01]  /*02e0*/  FADD R26, R26, R11 ;  /* 0x0000000b1a1a7221 */ /* 0x000fe20000000000 */
[----:B------:R-:W3:Y:S01]  /*02f0*/  LDG.E.64 R22, desc[UR10][R2.64+0x10] ;  /* 0x0000100a02167981 */ /* 0x000ee2000c1e1b00 */
[----:B----4-:R-:W-:Y:S01]  /*0300*/  I2FP.F32.S32 R14, R19 ;  /* 0x00000013000e7245 */ /* 0x010fe20000201400 */
[----:B------:R-:W-:Y:S02]  /*0310*/  FFMA R11, R24, 3.5, R18 ;  /* 0x40600000180b7823 */ /* 0x000fe40000000012 */
[----:B------:R-:W4:Y:S01]  /*0320*/  LDG.E.64 R18, desc[UR10][R2.64+0x18] ;  /* 0x0000180a02127981 */ /* 0x000f22000c1e1b00 */
[----:B-----5:R-:W-:Y:S01]  /*0330*/  I2FP.F32.S32 R10, R10 ;  /* 0x0000000a000a7245 */ /* 0x020fe20000201400 */
[----:B------:R-:W-:Y:S01]  /*0340*/  FADD R11, R26, R11 ;  /* 0x0000000b1a0b7221 */ /* 0x000fe20000000000 */
[----:B------:R-:W-:Y:S02]  /*0350*/  FFMA R24, R14, 3.5, R9 ;  /* 0x406000000e187823 */ /* 0x000fe40000000009 */
[----:B------:R-:W5:Y:S02]  /*0360*/  LDG.E.64 R14, desc[UR10][R2.64+0x20] ;  /* 0x0000200a020e7981 */ /* 0x000f64000c1e1b00 */
[----:B------:R-:W-:Y:S01]  /*0370*/  FADD R24, R11, R24 ;  /* 0x000000180b187221 */ /* 0x000fe20000000000 */
[----:B------:R-:W-:-:S02]  /*0380*/  FFMA R7, R10, 3.5, R7 ;  /* 0x406000000a077823 */ /* 0x000fc40000000007 */
[----:B------:R-:W5:Y:S01]  /*0390*/  LDG.E.64 R10, desc[UR10][R2.64+0x28] ;  /* 0x0000280a020a7981 */ /* 0x000f62000c1e1b00 */
[----:B------:R-:W-:Y:S01]  /*03a0*/  I2FP.F32.S32 R9, R8 ;  /* 0x0000000800097245 */ /* 0x000fe20000201400 */
[----:B------:R-:W-:-:S04]  /*03b0*/  FADD R24, R24, R7 ;  /* 0x0000000718187221 */ /* 0x000fc80000000000 */
[----:B------:R-:W-:Y:S02]  /*03c0*/  FFMA R7, R9, 3.5, R6 ;  /* 0x4060000009077823 */ /* 0x000fe40000000006 */
[----:B------:R-:W5:Y:S02]  /*03d0*/  LDG.E.64 R8, desc[UR10][R2.64+0x30] ;  /* 0x0000300a02087981 */ /* 0x000f64000c1e1b00 */
[----:B------:R-:W-:Y:S02]  /*03e0*/  FADD R24, R24, R7 ;  /* 0x0000000718187221 */ /* 0x000fe40000000000 */
[----:B------:R-:W5:Y:S01]  /*03f0*/  LDG.E.64 R6, desc[UR10][R2.64+0x38] ;  /* 0x0000380a02067981 */ /* 0x000f62000c1e1b00 */
[----:B------:R-:W-:-:S03]  /*0400*/  I2FP.F32.S32 R26, R25 ;  /* 0x00000019001a7245 */ /* 0x000fc60000201400 */
[----:B------:R-:W5:Y:S02]  /*0410*/  LDG.E R25, desc[UR10][R4.64+0x4] ;  /* 0x0000040a04197981 */ /* 0x000f64000c1e1900 */
[----:B------:R-:W-:Y:S02]  /*0420*/  FFMA R27, R26, 3.5, R27 ;  /* 0x406000001a1b7823 */ /* 0x000fe4000000001b */
[----:B------:R-:W5:Y:S04]  /*0430*/  LDG.E R26, desc[UR10][R4.64] ;  /* 0x0000000a041a7981 */ /* 0x000f68000c1e1900 */
[----:B------:R-:W5:Y:S04]  /*0440*/  LDG.E R28, desc[UR10][R16.64+0x4] ;  /* 0x0000040a101c7981 */ /* 0x000f68000c1e1900 */
[----:B------:R-:W5:Y:S04]  /*0450*/  LDG.E R29, desc[UR10][R16.64] ;  /* 0x0000000a101d7981 */ /* 0x000f68000c1e1900 */
[----:B------:R-:W5:Y:S04]  /*0460*/  LDG.E R4, desc[UR10][R12.64+0x4] ;  /* 0x0000040a0c047981 */ /* 0x000f68000c1e1900 */
[----:B------:R-:W5:Y:S04]  /*0470*/  LDG.E R12, desc[UR10][R12.64] ;  /* 0x0000000a0c0c7981 */ /* 0x000f68000c1e1900 */
[----:B--2---:R-:W2:Y:S04]  /*0480*/  LDG.E R5, desc[UR10][R20.64+0x4] ;  /* 0x0000040a14057981 */ /* 0x004ea8000c1e1900 */
[----:B---3--:R-:W3:Y:S04]  /*0490*/  LDG.E R13, desc[UR10][R22.64+0x4] ;  /* 0x0000040a160d7981 */ /* 0x008ee8000c1e1900 */
[----:B------:R-:W3:Y:S04]  /*04a0*/  LDG.E R20, desc[UR10][R20.64] ;  /* 0x0000000a14147981 */ /* 0x000ee8000c1e1900 */
        /* <DEDUP_REMOVED lines=8> */
[----:B------:R-:W5:Y:S04]  /*0530*/  LDG.E R11, desc[UR10][R10.64] ;  /* 0x0000000a0a0b7981 */ /* 0x000f68000c1e1900 */
[----:B------:R-:W5:Y:S04]  /*0540*/  LDG.E R10, desc[UR10][R8.64+0x4] ;  /* 0x0000040a080a7981 */ /* 0x000f68000c1e1900 */
[----:B------:R-:W5:Y:S01]  /*0550*/  LDG.E R8, desc[UR10][R8.64] ;  /* 0x0000000a08087981 */ /* 0x000f62000c1e1900 */
[----:B------:R-:W-:Y:S01]  /*0560*/  I2FP.F32.S32 R25, R25 ;  /* 0x0000001900197245 */ /* 0x000fe20000201400 */
[----:B------:R-:W-:Y:S01]  /*0570*/  FADD R24, R24, R27 ;  /* 0x0000001b18187221 */ /* 0x000fe20000000000 */
[----:B------:R-:W-:-:S03]  /*0580*/  I2FP.F32.S32 R28, R28 ;  /* 0x0000001c001c7245 */ /* 0x000fc60000201400 */
[----:B------:R-:W-:Y:S01]  /*0590*/  FFMA R25, R25, 3.5, R26 ;  /* 0x4060000019197823 */ /* 0x000fe2000000001a */
[----:B0-----:R-:W-:Y:S01]  /*05a0*/  I2FP.F32.S32 R19, R4 ;  /* 0x0000000400137245 */ /* 0x001fe20000201400 */
[----:B------:R-:W-:Y:S02]  /*05b0*/  FFMA R29, R28, 3.5, R29 ;  /* 0x406000001c1d7823 */ /* 0x000fe4000000001d */
[----:B------:R-:W-:Y:S02]  /*05c0*/  FADD R24, R24, R25 ;  /* 0x0000001918187221 */ /* 0x000fe40000000000 */
[----:B------:R-:W-:Y:S02]  /*05d0*/  FFMA R19, R19, 3.5, R12 ;  /* 0x4060000013137823 */ /* 0x000fe4000000000c */
[----:B------:R-:W-:-:S04]  /*05e0*/  FADD R24, R24, R29 ;  /* 0x0000001d18187221 */ /* 0x000fc80000000000 */
[----:B------:R-:W-:Y:S01]  /*05f0*/  FADD R19, R24, R19 ;  /* 0x0000001318137221 */ /* 0x000fe20000000000 */
[----:B------:R-:W-:-:S04]  /*0600*/  UIADD3 UR9, UPT, UPT, UR9, 0x10, URZ ;  /* 0x0000001009097890 */ /* 0x000fc8000fffe0ff */
[----:B------:R-:W-:Y:S01]  /*0610*/  UISETP.NE.AND UP1, UPT, UR9, URZ, UPT ;  /* 0x000000ff0900728c */ /* 0x000fe2000bf25270 */
[----:B------:R-:W-:-:S04]  /*0620*/  IADD3 R2, P0, PT, R2, 0x80, RZ ;  /* 0x0000008002027810 */ /* 0x000fc80007f1e0ff */
[----:B------:R-:W-:Y:S02]  /*0630*/  IADD3.X R3, PT, PT, RZ, R3, RZ, P0, !PT ;  /* 0x00000003ff037210 */ /* 0x000fe400007fe4ff */
[----:B--2---:R-:W-:Y:S02]  /*0640*/  I2FP.F32.S32 R5, R5 ;  /* 0x0000000500057245 */ /* 0x004fe40000201400 */
[----:B---3--:R-:W-:-:S03]  /*0650*/  I2FP.F32.S32 R13, R13 ;  /* 0x0000000d000d7245 */ /* 0x008fc60000201400 */
[----:B------:R-:W-:Y:S01]  /*0660*/  FFMA R20, R5, 3.5, R20 ;  /* 0x4060000005147823 */ /* 0x000fe20000000014 */
[----:B----4-:R-:W-:-:S03]  /*0670*/  I2FP.F32.S32 R5, R16 ;  /* 0x0000001000057245 */ /* 0x010fc60000201400 */
[----:B------:R-:W-:Y:S01]  /*0680*/  FADD R19, R19, R20 ;  /* 0x0000001413137221 */ /* 0x000fe20000000000 */
[----:B------:R-:W-:Y:S01]  /*0690*/  FFMA R22, R13, 3.5, R22 ;  /* 0x406000000d167823 */ /* 0x000fe20000000016 */
[----:B-----5:R-:W-:-:S03]  /*06a0*/  I2FP.F32.S32 R4, R17 ;  /* 0x0000001100047245 */ /* 0x020fc60000201400 */
[----:B------:R-:W-:Y:S01]  /*06b0*/  FADD R19, R19, R22 ;  /* 0x0000001613137221 */ /* 0x000fe20000000000 */
[----:B------:R-:W-:-:S04]  /*06c0*/  FFMA R18, R5, 3.5, R18 ;  /* 0x4060000005127823 */ /* 0x000fc80000000012 */
[----:B------:R-:W-:Y:S01]  /*06d0*/  FADD R18, R19, R18 ;  /* 0x0000001213127221 */ /* 0x000fe20000000000 */
[----:B------:R-:W-:-:S04]  /*06e0*/  FFMA R15, R4, 3.5, R15 ;  /* 0x40600000040f7823 */ /* 0x000fc8000000000f */
[----:B------:R-:W-:Y:S01]  /*06f0*/  FADD R15, R18, R15 ;  /* 0x0000000f120f7221 */ /* 0x000fe20000000000 */
[----:B------:R-:W-:Y:S02]  /*0700*/  I2FP.F32.S32 R14, R14 ;  /* 0x0000000e000e7245 */ /* 0x000fe40000201400 */
[----:B------:R-:W-:-:S03]  /*0710*/  I2FP.F32.S32 R21, R21 ;  /* 0x0000001500157245 */ /* 0x000fc60000201400 */
[----:B------:R-:W-:-:S04]  /*0720*/  FFMA R14, R14, 3.5, R11 ;  /* 0x406000000e0e7823 */ /* 0x000fc8000000000b */
[----:B------:R-:W-:Y:S01]  /*0730*/  FADD R14, R15, R14 ;  /* 0x0000000e0f0e7221 */ /* 0x000fe20000000000 */
[----:B------:R-:W-:Y:S01]  /*0740*/  I2FP.F32.S32 R5, R10 ;  /* 0x0000000a00057245 */ /* 0x000fe20000201400 */
[----:B------:R-:W-:-:S04]  /*0750*/  FFMA R6, R21, 3.5, R6 ;  /* 0x4060000015067823 */ /* 0x000fc80000000006 */
[----:B------:R-:W-:-:S04]  /*0760*/  FFMA R5, R5, 3.5, R8 ;  /* 0x4060000005057823 */ /* 0x000fc80000000008 */
[----:B------:R-:W-:-:S04]  /*0770*/  FADD R5, R14, R5 ;  /* 0x000000050e057221 */ /* 0x000fc80000000000 */
[----:B------:R-:W-:Y:S01]  /*0780*/  FADD R11, R5, R6 ;  /* 0x00000006050b7221 */ /* 0x000fe20000000000 */
[----:B------:R-:W-:Y:S06]  /*0790*/  BRA.U UP1, `(.L_x_2) ;  /* 0xfffffff9016c7547 */ /* 0x000fec000b83ffff */
.L_x_1:
[----:B------:R-:W-:Y:S05]  /*07a0*/  BRA.U !UP0, `(.L_x_0) ;  /* 0x0000000508a87547 */ /* 0x000fea000b800000 */
[----:B------:R-:W-:Y:S02]  /*07b0*/  UISETP.GE.U32.AND UP0, UPT, UR7, 0x8, UPT ;  /* 0x000000080700788c */ /* 0x000fe4000bf06070 */
[----:B------:R-:W-:-:S04]  /*07c0*/  ULOP3.LUT UR5, UR6, 0x7, URZ, 0xc0, !UPT ;  /* 0x0000000706057892 */ /* 0x000fc8000f8ec0ff */
[----:B------:R-:W-:-:S03]  /*07d0*/  UISETP.NE.AND UP1, UPT, UR5, URZ, UPT ;  /* 0x000000ff0500728c */ /* 0x000fc6000bf25270 */
[----:B------:R-:W-:Y:S08]  /*07e0*/  BRA.U !UP0, `(.L_x_3) ;  /* 0x0000000108cc7547 */ /* 0x000ff0000b800000 */
[----:B------:R-:W0:Y:S02]  /*07f0*/  LDC.64 R26, c[0x0][0x388] ;  /* 0x0000e200ff1a7b82 */ /* 0x000e240000000a00 */
[----:B0-----:R-:W-:-:S05]  /*0800*/  IMAD.WIDE.U32 R26, R0, 0x8, R26 ;  /* 0x00000008001a7825 */ /* 0x001fca00078e001a */
[----:B------:R-:W2:Y:S04]  /*0810*/  LDG.E.64 R28, desc[UR10][R26.64] ;  /* 0x0000000a1a1c7981 */ /* 0x000ea8000c1e1b00 */
[----:B------:R-:W3:Y:S04]  /*0820*/  LDG.E.64 R20, desc[UR10][R26.64+0x8] ;  /* 0x0000080a1a147981 */ /* 0x000ee8000c1e1b00 */
[----:B------:R-:W4:Y:S04]  /*0830*/  LDG.E.64 R18, desc[UR10][R26.64+0x10] ;  /* 0x0000100a1a127981 */ /* 0x000f28000c1e1b00 */
[----:B------:R-:W5:Y:S04]  /*0840*/  LDG.E.64 R12, desc[UR10][R26.64+0x18] ;  /* 0x0000180a1a0c7981 */ /* 0x000f68000c1e1b00 */
[----:B------:R-:W5:Y:S04]  /*0850*/  LDG.E.64 R8, desc[UR10][R26.64+0x20] ;  /* 0x0000200a1a087981 */ /* 0x000f68000c1e1b00 */
[----:B------:R-:W5:Y:S04]  /*0860*/  LDG.E.64 R6, desc[UR10][R26.64+0x28] ;  /* 0x0000280a1a067981 */ /* 0x000f68000c1e1b00 */
[----:B------:R-:W5:Y:S04]  /*0870*/  LDG.E.64 R4, desc[UR10][R26.64+0x30] ;  /* 0x0000300a1a047981 */ /* 0x000f68000c1e1b00 */
[----:B------:R-:W5:Y:S04]  /*0880*/  LDG.E.64 R2, desc[UR10][R26.64+0x38] ;  /* 0x0000380a1a027981 */ /* 0x000f68000c1e1b00 */
[----:B--2---:R-:W2:Y:S04]  /*0890*/  LDG.E R17, desc[UR10][R28.64+0x4] ;  /* 0x0000040a1c117981 */ /* 0x004ea8000c1e1900 */
[----:B---3--:R-:W3:Y:S04]  /*08a0*/  LDG.E R15, desc[UR10][R20.64+0x4] ;  /* 0x0000040a140f7981 */ /* 0x008ee8000c1e1900 */
[----:B------:R-:W3:Y:S04]  /*08b0*/  LDG.E R16, desc[UR10][R28.64] ;  /* 0x0000000a1c107981 */ /* 0x000ee8000c1e1900 */
[----:B----4-:R-:W4:Y:S04]  /*08c0*/  LDG.E R10, desc[UR10][R18.64+0x4] ;  /* 0x0000040a120a7981 */ /* 0x010f28000c1e1900 */
[----:B------:R-:W4:Y:S04]  /*08d0*/  LDG.E R14, desc[UR10][R20.64] ;  /* 0x0000000a140e7981 */ /* 0x000f28000c1e1900 */
[----:B-----5:R-:W5:Y:S04]  /*08e0*/  LDG.E R22, desc[UR10][R8.64+0x4] ;  /* 0x0000040a08167981 */ /* 0x020f68000c1e1900 */
[----:B------:R-:W5:Y:S04]  /*08f0*/  LDG.E R23, desc[UR10][R12.64] ;  /* 0x0000000a0c177981 */ /* 0x000f68000c1e1900 */
        /* <DEDUP_REMOVED lines=8> */
[----:B------:R0:W5:Y:S01]  /*0980*/  LDG.E R2, desc[UR10][R2.64] ;  /* 0x0000000a02027981 */ /* 0x000162000c1e1900 */
[----:B------:R-:W-:-:S02]  /*0990*/  IADD3 R0, PT, PT, R0, 0x8, RZ ;  /* 0x0000000800007810 */ /* 0x000fc40007ffe0ff */
[----:B--2---:R-:W-:Y:S02]  /*09a0*/  I2FP.F32.S32 R17, R17 ;  /* 0x0000001100117245 */ /* 0x004fe40000201400 */
[----:B---3--:R-:W-:-:S03]  /*09b0*/  I2FP.F32.S32 R15, R15 ;  /* 0x0000000f000f7245 */ /* 0x008fc60000201400 */
[----:B------:R-:W-:Y:S01]  /*09c0*/  FFMA R16, R17, 3.5, R16 ;  /* 0x4060000011107823 */ /* 0x000fe20000000010 */
[----:B----4-:R-:W-:-:S03]  /*09d0*/  I2FP.F32.S32 R10, R10 ;  /* 0x0000000a000a7245 */ /* 0x010fc60000201400 */
[----:B------:R-:W-:Y:S01]  /*09e0*/  FADD R16, R11, R16 ;  /* 0x000000100b107221 */ /* 0x000fe20000000000 */
[----:B------:R-:W-:-:S04]  /*09f0*/  FFMA R15, R15, 3.5, R14 ;  /* 0x406000000f0f7823 */ /* 0x000fc8000000000e */
[----:B------:R-:W-:Y:S01]  /*0a00*/  FADD R15, R16, R15 ;  /* 0x0000000f100f7221 */ /* 0x000fe20000000000 */
[----:B-----5:R-:W-:Y:S02]  /*0a10*/  I2FP.F32.S32 R22, R22 ;  /* 0x0000001600167245 */ /* 0x020fe40000201400 */
[----:B------:R-:W-:Y:S01]  /*0a20*/  I2FP.F32.S32 R20, R20 ;  /* 0x0000001400147245 */ /* 0x000fe20000201400 */
[----:B------:R-:W-:-:S04]  /*0a30*/  FFMA R10, R10, 3.5, R21 ;  /* 0x406000000a0a7823 */ /* 0x000fc80000000015 */
[----:B------:R-:W-:Y:S01]  /*0a40*/  FFMA R23, R20, 3.5, R23 ;  /* 0x4060000014177823 */ /* 0x000fe20000000017 */
[----:B------:R-:W-:Y:S01]  /*0a50*/  FADD R10, R15, R10 ;  /* 0x0000000a0f0a7221 */ /* 0x000fe20000000000 */
[----:B0-----:R-:W-:-:S03]  /*0a60*/  I2FP.F32.S32 R3, R24 ;  /* 0x0000001800037245 */ /* 0x001fc60000201400 */
[----:B------:R-:W-:Y:S01]  /*0a70*/  FADD R10, R10, R23 ;  /* 0x000000170a0a7221 */ /* 0x000fe20000000000 */
[----:B------:R-:W-:Y:S01]  /*0a80*/  FFMA R25, R22, 3.5, R25 ;  /* 0x4060000016197823 */ /* 0x000fe20000000019 */
[----:B------:R-:W-:-:S03]  /*0a90*/  I2FP.F32.S32 R26, R26 ;  /* 0x0000001a001a7245 */ /* 0x000fc60000201400 */
[----:B------:R-:W-:Y:S01]  /*0aa0*/  FADD R10, R10, R25 ;  /* 0x000000190a0a7221 */ /* 0x000fe20000000000 */
[----:B------:R-:W-:Y:S01]  /*0ab0*/  FFMA R3, R3, 3.5, R28 ;  /* 0x4060000003037823 */ /* 0x000fe2000000001c */
[----:B------:R-:W-:-:S03]  /*0ac0*/  I2FP.F32.S32 R27, R27 ;  /* 0x0000001b001b7245 */ /* 0x000fc60000201400 */
[----:B------:R-:W-:Y:S01]  /*0ad0*/  FADD R3, R10, R3 ;  /* 0x000000030a037221 */ /* 0x000fe20000000000 */
[----:B------:R-:W-:-:S04]  /*0ae0*/  FFMA R26, R26, 3.5, R29 ;  /* 0x406000001a1a7823 */ /* 0x000fc8000000001d */
[----:B------:R-:W-:Y:S01]  /*0af0*/  FADD R3, R3, R26 ;  /* 0x0000001a03037221 */ /* 0x000fe20000000000 */
[----:B------:R-:W-:-:S04]  /*0b00*/  FFMA R2, R27, 3.5, R2 ;  /* 0x406000001b027823 */ /* 0x000fc80000000002 */
[----:B------:R-:W-:-:S07]  /*0b10*/  FADD R11, R3, R2 ;  /* 0x00000002030b7221 */ /* 0x000fce0000000000 */
.L_x_3:
        /* <DEDUP_REMOVED lines=18> */
[----:B------:R-:W5:Y:S01]  /*0c40*/  LDG.E R20, desc[UR10][R12.64] ;  /* 0x0000000a0c147981 */ /* 0x000f62000c1e1900 */
[----:B------:R-:W-:-:S02]  /*0c50*/  IADD3 R0, PT, PT, R0, 0x4, RZ ;  /* 0x0000000400007810 */ /* 0x000fc40007ffe0ff */
        /* <DEDUP_REMOVED lines=8> */
[----:B------:R-:W-:Y:S01]  /*0ce0*/  FFMA R19, R19, 3.5, R18 ;  /* 0x4060000013137823 */ /* 0x000fe20000000012 */
[----:B------:R-:W-:-:S03]  /*0cf0*/  FFMA R21, R21, 3.5, R20 ;  /* 0x4060000015157823 */ /* 0x000fc60000000014 */
[----:B------:R-:W-:-:S04]  /*0d00*/  FADD R10, R10, R19 ;  /* 0x000000130a0a7221 */ /* 0x000fc80000000000 */
[----:B------:R-:W-:-:S07]  /*0d10*/  FADD R11, R10, R21 ;  /* 0x000000150a0b7221 */ /* 0x000fce0000000000 */
.L_x_4:
[----:B------:R-:W-:Y:S05]  /*0d20*/  BRA.U !UP1, `(.L_x_0) ;  /* 0x0000000109487547 */ /* 0x000fea000b800000 */
[----:B------:R-:W0:Y:S01]  /*0d30*/  LDC.64 R2, c[0x0][0x388] ;  /* 0x0000e200ff027b82 */ /* 0x000e220000000a00 */
[----:B------:R-:W-:Y:S01]  /*0d40*/  UIADD3 UR4, UPT, UPT, -UR4, URZ, URZ ;  /* 0x000000ff04047290 */ /* 0x000fe2000fffe1ff */
[----:B0-----:R-:W-:-:S03]  /*0d50*/  IMAD.WIDE.U32 R2, R0, 0x8, R2 ;  /* 0x0000000800027825 */ /* 0x001fc600078e0002 */
[----:B------:R-:W-:Y:S02]  /*0d60*/  MOV R6, R2 ;  /* 0x0000000200067202 */ /* 0x000fe40000000f00 */
[----:B------:R-:W-:-:S07]  /*0d70*/  MOV R7, R3 ;  /* 0x0000000300077202 */ /* 0x000fce0000000f00 */
.L_x_5:
[----:B------:R-:W-:Y:S02]  /*0d80*/  MOV R2, R6 ;  /* 0x0000000600027202 */ /* 0x000fe40000000f00 */
[----:B------:R-:W-:-:S06]  /*0d90*/  MOV R3, R7 ;  /* 0x0000000700037202 */ /* 0x000fcc0000000f00 */
[----:B------:R-:W2:Y:S01]  /*0da0*/  LDG.E.64 R2, desc[UR10][R2.64] ;  /* 0x0000000a02027981 */ /* 0x000ea2000c1e1b00 */
[----:B------:R-:W-:-:S03]  /*0db0*/  UIADD3 UR4, UPT, UPT, UR4, 0x1, URZ ;  /* 0x0000000104047890 */ /* 0x000fc6000fffe0ff */
[----:B--2---:R-:W2:Y:S04]  /*0dc0*/  LDG.E R4, desc[UR10][R2.64+0x4] ;  /* 0x0000040a02047981 */ /* 0x004ea8000c1e1900 */
[----:B------:R-:W3:Y:S01]  /*0dd0*/  LDG.E R0, desc[UR10][R2.64] ;  /* 0x0000000a02007981 */ /* 0x000ee2000c1e1900 */
[----:B------:R-:W-:Y:S01]  /*0de0*/  UISETP.NE.AND UP0, UPT, UR4, URZ, UPT ;  /* 0x000000ff0400728c */ /* 0x000fe2000bf05270 */
[----:B------:R-:W-:-:S04]  /*0df0*/  IADD3 R6, P0, PT, R6, 0x8, RZ ;  /* 0x0000000806067810 */ /* 0x000fc80007f1e0ff */
[----:B------:R-:W-:Y:S02]  /*0e00*/  IADD3.X R7, PT, PT, RZ, R7, RZ, P0, !PT ;  /* 0x00000007ff077210 */ /* 0x000fe400007fe4ff */
[----:B--2---:R-:W-:-:S05]  /*0e10*/  I2FP.F32.S32 R5, R4 ;  /* 0x0000000400057245 */ /* 0x004fca0000201400 */
[----:B---3--:R-:W-:-:S04]  /*0e20*/  FFMA R0, R5, 3.5, R0 ;  /* 0x4060000005007823 */ /* 0x008fc80000000000 */
[----:B------:R-:W-:Y:S01]  /*0e30*/  FADD R11, R0, R11 ;  /* 0x0000000b000b7221 */ /* 0x000fe20000000000 */
[----:B------:R-:W-:Y:S06]  /*0e40*/  BRA.U UP0, `(.L_x_5) ;  /* 0xfffffffd00cc7547 */ /* 0x000fec000b83ffff */
.L_x_0:
[----:B------:R-:W0:Y:S02]  /*0e50*/  LDC.64 R2, c[0x0][0x380] ;  /* 0x0000e000ff027b82 */ /* 0x000e240000000a00 */
[----:B0-----:R-:W-:Y:S01]  /*0e60*/  STG.E desc[UR10][R2.64], R11 ;  /* 0x0000000b02007986 */ /* 0x001fe2000c10190a */
[----:B------:R-:W-:Y:S05]  /*0e70*/  EXIT ;  /* 0x000000000000794d */ /* 0x000fea0003800000 */
.L_x_6:
[----:B------:R-:W-:-:S00]  /*0e80*/  BRA `(.L_x_6) ;  /* 0xfffffffc00fc7947 */ /* 0x000fc0000383ffff */
[----:B------:R-:W-:-:S00]  /*0e90*/  NOP ;  /* 0x0000000000007918 */ /* 0x000fc00000000000 */
        /* <DEDUP_REMOVED lines=14> */
.L_x_7:


//--------------------- .nv.shared.reserved.0     --------------------------
	.section	.nv.shared.reserved.0,"aw",@nobits
	.weak		__nv_reservedSMEM_offset_0_alias
	.size		__nv_reservedSMEM_offset_0_alias, 0, 64
	.other		__nv_reservedSMEM_offset_0_alias,@"STO_CUDA_RESERVED_SHARED STV_DEFAULT"
__nv_reservedSMEM_offset_0_alias:
	.zero		0
	.zero		64


//--------------------- .nv.constant0._Z8mykernelPfPP8MyStructi --------------------------
	.section	.nv.constant0._Z8mykernelPfPP8MyStructi,"a",@progbits
	.sectionflags	@""
	.align	4
.nv.constant0._Z8mykernelPfPP8MyStructi:
	.zero		916


//--------------------- SYMBOLS --------------------------

	.type		.nv.reservedSmem.offset0,@object
	.size		.nv.reservedSmem.offset0,0x4
